//
// Generated by NVIDIA NVVM Compiler
//
// Compiler Build ID: CL-30794723
// Cuda compilation tools, release 11.6, V11.6.55
// Based on NVVM 7.0.1
//

.version 7.6
.target sm_52
.address_size 64

	// .globl	_Z6reducePfS_i
.extern .shared .align 16 .b8 shared[];

.visible .entry _Z6reducePfS_i(
	.param .u64 _Z6reducePfS_i_param_0,
	.param .u64 _Z6reducePfS_i_param_1,
	.param .u32 _Z6reducePfS_i_param_2
)
{
	.reg .pred 	%p<6>;
	.reg .f32 	%f<9>;
	.reg .b32 	%r<17>;
	.reg .b64 	%rd<9>;


	ld.param.u64 	%rd1, [_Z6reducePfS_i_param_0];
	ld.param.u64 	%rd2, [_Z6reducePfS_i_param_1];
	ld.param.u32 	%r9, [_Z6reducePfS_i_param_2];
	mov.u32 	%r1, %ntid.x;
	mov.u32 	%r2, %ctaid.x;
	mov.u32 	%r3, %tid.x;
	mad.lo.s32 	%r4, %r2, %r1, %r3;
	setp.ge.s32 	%p1, %r4, %r9;
	mov.f32 	%f8, 0f00000000;
	@%p1 bra 	$L__BB0_2;

	cvta.to.global.u64 	%rd3, %rd1;
	mul.wide.s32 	%rd4, %r4, 4;
	add.s64 	%rd5, %rd3, %rd4;
	ld.global.f32 	%f8, [%rd5];

$L__BB0_2:
	shl.b32 	%r10, %r3, 2;
	mov.u32 	%r11, shared;
	add.s32 	%r5, %r11, %r10;
	st.shared.f32 	[%r5], %f8;
	bar.sync 	0;
	shr.u32 	%r16, %r1, 1;
	setp.eq.s32 	%p2, %r16, 0;
	@%p2 bra 	$L__BB0_7;

$L__BB0_4:
	setp.ge.s32 	%p3, %r3, %r16;
	@%p3 bra 	$L__BB0_6;

	shl.b32 	%r12, %r16, 2;
	add.s32 	%r13, %r5, %r12;
	ld.shared.f32 	%f4, [%r5];
	ld.shared.f32 	%f5, [%r13];
	add.f32 	%f6, %f5, %f4;
	st.shared.f32 	[%r5], %f6;

$L__BB0_6:
	bar.sync 	0;
	shr.u32 	%r14, %r16, 31;
	add.s32 	%r15, %r16, %r14;
	shr.s32 	%r8, %r15, 1;
	setp.gt.s32 	%p4, %r16, 1;
	mov.u32 	%r16, %r8;
	@%p4 bra 	$L__BB0_4;

$L__BB0_7:
	setp.ne.s32 	%p5, %r3, 0;
	@%p5 bra 	$L__BB0_9;

	ld.shared.f32 	%f7, [shared];
	cvta.to.global.u64 	%rd6, %rd2;
	mul.wide.u32 	%rd7, %r2, 4;
	add.s64 	%rd8, %rd6, %rd7;
	st.global.f32 	[%rd8], %f7;

$L__BB0_9:
	ret;

}



// ===== COMPILED SASS (sm_100) =====

	.target	sm_100

	.elftype	@"ET_EXEC"


//--------------------- .note.nv.tkinfo           --------------------------
	.section	.note.nv.tkinfo,"",@"SHT_NOTE"
	.sectionflags	@"SHF_NOTE_NV_TKINFO"
	.tkinfo
        /*0018*/ 	.word	0x00000002
        /*0030*/ 	.string	""
        /*0030*/ 	.string	"ptxas"
        /*0030*/ 	.string	"Cuda compilation tools, release 13.0, V13.0.88"
        /*0030*/ 	.string	"Build cuda_13.0.r13.0/compiler.36424714_0"
        /*0030*/ 	.string	"-arch sm_100 "



//--------------------- .note.nv.cuinfo           --------------------------
	.section	.note.nv.cuinfo,"",@"SHT_NOTE"
	.sectionflags	@"SHF_NOTE_NV_CUINFO"
        /*0018*/ 	.short	0x0002
        /*001a*/ 	.short	0x0034
        /*001c*/ 	.short	0x0082
	.zero		2


//--------------------- .nv.info                  --------------------------
	.section	.nv.info,"",@"SHT_CUDA_INFO"
	.align	4


	//----- nvinfo : EIATTR_REGCOUNT
	.align		4
        /*0000*/ 	.byte	0x04, 0x2f
        /*0002*/ 	.short	(.L_1 - .L_0)
	.align		4
.L_0:
        /*0004*/ 	.word	index@(_Z6reducePfS_i)
        /*0008*/ 	.word	0x0000000a


	//----- nvinfo : EIATTR_FRAME_SIZE
	.align		4
.L_1:
        /*000c*/ 	.byte	0x04, 0x11
        /*000e*/ 	.short	(.L_3 - .L_2)
	.align		4
.L_2:
        /*0010*/ 	.word	index@(_Z6reducePfS_i)
        /*0014*/ 	.word	0x00000000


	//----- nvinfo : EIATTR_MIN_STACK_SIZE
	.align		4
.L_3:
        /*0018*/ 	.byte	0x04, 0x12
        /*001a*/ 	.short	(.L_5 - .L_4)
	.align		4
.L_4:
        /*001c*/ 	.word	index@(_Z6reducePfS_i)
        /*0020*/ 	.word	0x00000000
.L_5:


//--------------------- .nv.compat                --------------------------
	.section	.nv.compat,"",@"SHT_CUDA_COMPAT_INFO"
	.align	4
        /*0000*/ 	.byte	0x02, 0x09, 0x00, 0x00, 0x02, 0x02, 0x01, 0x00, 0x02, 0x05, 0x05, 0x00, 0x03, 0x07, 0x01, 0x01
        /*0010*/ 	.byte	0x02, 0x03, 0x00, 0x00, 0x02, 0x06, 0x01, 0x00, 0x04, 0x0b, 0x08, 0x00, 0x09, 0x00, 0x00, 0x00
        /*0020*/ 	.byte	0x00, 0x00, 0x00, 0x00


//--------------------- .nv.info._Z6reducePfS_i   --------------------------
	.section	.nv.info._Z6reducePfS_i,"",@"SHT_CUDA_INFO"
	.sectionflags	@""
	.align	4


	//----- nvinfo : EIATTR_CUDA_API_VERSION
	.align		4
        /*0000*/ 	.byte	0x04, 0x37
        /*0002*/ 	.short	(.L_7 - .L_6)
.L_6:
        /*0004*/ 	.word	0x00000082


	//----- nvinfo : EIATTR_KPARAM_INFO
	.align		4
.L_7:
        /*0008*/ 	.byte	0x04, 0x17
        /*000a*/ 	.short	(.L_9 - .L_8)
.L_8:
        /*000c*/ 	.word	0x00000000
        /*0010*/ 	.short	0x0002
        /*0012*/ 	.short	0x0010
        /*0014*/ 	.byte	0x00, 0xf0, 0x11, 0x00


	//----- nvinfo : EIATTR_KPARAM_INFO
	.align		4
.L_9:
        /*0018*/ 	.byte	0x04, 0x17
        /*001a*/ 	.short	(.L_11 - .L_10)
.L_10:
        /*001c*/ 	.word	0x00000000
        /*0020*/ 	.short	0x0001
        /*0022*/ 	.short	0x0008
        /*0024*/ 	.byte	0x00, 0xf0, 0x21, 0x00


	//----- nvinfo : EIATTR_KPARAM_INFO
	.align		4
.L_11:
        /*0028*/ 	.byte	0x04, 0x17
        /*002a*/ 	.short	(.L_13 - .L_12)
.L_12:
        /*002c*/ 	.word	0x00000000
        /*0030*/ 	.short	0x0000
        /*0032*/ 	.short	0x0000
        /*0034*/ 	.byte	0x00, 0xf0, 0x21, 0x00


	//----- nvinfo : EIATTR_SPARSE_MMA_MASK
	.align		4
.L_13:
        /*0038*/ 	.byte	0x03, 0x50
        /*003a*/ 	.short	0x0000


	//----- nvinfo : EIATTR_MAXREG_COUNT
	.align		4
        /*003c*/ 	.byte	0x03, 0x1b
        /*003e*/ 	.short	0x00ff


	//----- nvinfo : EIATTR_NUM_BARRIERS
	.align		4
        /*0040*/ 	.byte	0x02, 0x4c
        /*0042*/ 	.byte	0x01
	.zero		1


	//----- nvinfo : EIATTR_MERCURY_ISA_VERSION
	.align		4
        /*0044*/ 	.byte	0x03, 0x5f
        /*0046*/ 	.short	0x0101


	//----- nvinfo : EIATTR_VRC_CTA_INIT_COUNT
	.align		4
        /*0048*/ 	.byte	0x02, 0x4a
	.zero		1
	.zero		1


	//----- nvinfo : EIATTR_EXIT_INSTR_OFFSETS
	.align		4
        /*004c*/ 	.byte	0x04, 0x1c
        /*004e*/ 	.short	(.L_15 - .L_14)


	//   ....[0]....
.L_14:
        /*0050*/ 	.word	0x00000220


	//   ....[1]....
        /*0054*/ 	.word	0x000002a0


	//----- nvinfo : EIATTR_CBANK_PARAM_SIZE
	.align		4
.L_15:
        /*0058*/ 	.byte	0x03, 0x19
        /*005a*/ 	.short	0x0014


	//----- nvinfo : EIATTR_PARAM_CBANK
	.align		4
        /*005c*/ 	.byte	0x04, 0x0a
        /*005e*/ 	.short	(.L_17 - .L_16)
	.align		4
.L_16:
        /*0060*/ 	.word	index@(.nv.constant0._Z6reducePfS_i)
        /*0064*/ 	.short	0x0380
        /*0066*/ 	.short	0x0014


	//----- nvinfo : EIATTR_SW_WAR
	.align		4
.L_17:
        /*0068*/ 	.byte	0x04, 0x36
        /*006a*/ 	.short	(.L_19 - .L_18)
.L_18:
        /*006c*/ 	.word	0x00000008
.L_19:


//--------------------- .nv.callgraph             --------------------------
	.section	.nv.callgraph,"",@"SHT_CUDA_CALLGRAPH"
	.align	4
	.sectionentsize	8
	.align		4
        /*0000*/ 	.word	0x00000000
	.align		4
        /*0004*/ 	.word	0xffffffff
	.align		4
        /*0008*/ 	.word	0x00000000
	.align		4
        /*000c*/ 	.word	0xfffffffe
	.align		4
        /*0010*/ 	.word	0x00000000
	.align		4
        /*0014*/ 	.word	0xfffffffd
	.align		4
        /*0018*/ 	.word	0x00000000
	.align		4
        /*001c*/ 	.word	0xfffffffc


//--------------------- .text._Z6reducePfS_i      --------------------------
	.section	.text._Z6reducePfS_i,"ax",@progbits
	.align	128
        .global         _Z6reducePfS_i
        .type           _Z6reducePfS_i,@function
        .size           _Z6reducePfS_i,(.L_x_3 - _Z6reducePfS_i)
        .other          _Z6reducePfS_i,@"STO_CUDA_ENTRY STV_DEFAULT"
_Z6reducePfS_i:
.text._Z6reducePfS_i:
[----:B------:R-:W-:Y:S01]  /*0000*/  LDC R1, c[0x0][0x37c] ;  /* 0x0000df00ff017b82 */ /* 0x000fe20000000800 */
[----:B------:R-:W0:Y:S01]  /*0010*/  S2R R7, SR_CTAID.X ;  /* 0x0000000000077919 */ /* 0x000e220000002500 */
[----:B------:R-:W0:Y:S01]  /*0020*/  LDCU UR6, c[0x0][0x360] ;  /* 0x00006c00ff0677ac */ /* 0x000e220008000800 */
[----:B------:R-:W-:Y:S01]  /*0030*/  IMAD.MOV.U32 R0, RZ, RZ, RZ ;  /* 0x000000ffff007224 */ /* 0x000fe200078e00ff */
[----:B------:R-:W0:Y:S01]  /*0040*/  S2R R6, SR_TID.X ;  /* 0x0000000000067919 */ /* 0x000e220000002100 */
[----:B------:R-:W1:Y:S01]  /*0050*/  LDCU UR4, c[0x0][0x390] ;  /* 0x00007200ff0477ac */ /* 0x000e620008000800 */
[----:B------:R-:W2:Y:S01]  /*0060*/  LDCU.64 UR8, c[0x0][0x358] ;  /* 0x00006b00ff0877ac */ /* 0x000ea20008000a00 */
[----:B0-----:R-:W-:-:S05]  /*0070*/  IMAD R5, R7, UR6, R6 ;  /* 0x0000000607057c24 */ /* 0x001fca000f8e0206 */
[----:B-1----:R-:W-:-:S13]  /*0080*/  ISETP.GE.AND P0, PT, R5, UR4, PT ;  /* 0x0000000405007c0c */ /* 0x002fda000bf06270 */
[----:B------:R-:W0:Y:S02]  /*0090*/  @!P0 LDC.64 R2, c[0x0][0x380] ;  /* 0x0000e000ff028b82 */ /* 0x000e240000000a00 */
[----:B0-----:R-:W-:-:S05]  /*00a0*/  @!P0 IMAD.WIDE R2, R5, 0x4, R2 ;  /* 0x0000000405028825 */ /* 0x001fca00078e0202 */
[----:B--2---:R-:W2:Y:S01]  /*00b0*/  @!P0 LDG.E R0, desc[UR8][R2.64] ;  /* 0x0000000802008981 */ /* 0x004ea2000c1e1900 */
[----:B------:R-:W0:Y:S01]  /*00c0*/  S2UR UR5, SR_CgaCtaId ;  /* 0x00000000000579c3 */ /* 0x000e220000008800 */
[----:B------:R-:W-:Y:S01]  /*00d0*/  UMOV UR4, 0x400 ;  /* 0x0000040000047882 */ /* 0x000fe20000000000 */
[----:B------:R-:W-:Y:S01]  /*00e0*/  ISETP.NE.AND P0, PT, R6, RZ, PT ;  /* 0x000000ff0600720c */ /* 0x000fe20003f05270 */
[----:B0-----:R-:W-:Y:S02]  /*00f0*/  ULEA UR4, UR5, UR4, 0x18 ;  /* 0x0000000405047291 */ /* 0x001fe4000f8ec0ff */
[----:B------:R-:W-:-:S04]  /*0100*/  USHF.R.U32.HI UR5, URZ, 0x1, UR6 ;  /* 0x00000001ff057899 */ /* 0x000fc80008011606 */
[----:B------:R-:W-:Y:S01]  /*0110*/  LEA R5, R6, UR4, 0x2 ;  /* 0x0000000406057c11 */ /* 0x000fe2000f8e10ff */
[----:B------:R-:W-:-:S04]  /*0120*/  UISETP.NE.AND UP0, UPT, UR5, URZ, UPT ;  /* 0x000000ff0500728c */ /* 0x000fc8000bf05270 */
[----:B--2---:R0:W-:Y:S01]  /*0130*/  STS [R5], R0 ;  /* 0x0000000005007388 */ /* 0x0041e20000000800 */
[----:B------:R-:W-:Y:S06]  /*0140*/  BAR.SYNC.DEFER_BLOCKING 0x0 ;  /* 0x0000000000007b1d */ /* 0x000fec0000010000 */
[----:B------:R-:W-:Y:S05]  /*0150*/  BRA.U !UP0, `(.L_x_0) ;  /* 0x0000000108307547 */ /* 0x000fea000b800000 */
[----:B0-----:R-:W-:-:S07]  /*0160*/  IMAD.U32 R0, RZ, RZ, UR5 ;  /* 0x00000005ff007e24 */ /* 0x001fce000f8e00ff */
.L_x_1:
[----:B------:R-:W-:-:S13]  /*0170*/  ISETP.GE.AND P1, PT, R6, R0, PT ;  /* 0x000000000600720c */ /* 0x000fda0003f26270 */
[C---:B------:R-:W-:Y:S01]  /*0180*/  @!P1 IMAD R2, R0.reuse, 0x4, R5 ;  /* 0x0000000400029824 */ /* 0x040fe200078e0205 */
[----:B------:R-:W-:Y:S05]  /*0190*/  @!P1 LDS R3, [R5] ;  /* 0x0000000005039984 */ /* 0x000fea0000000800 */
[----:B------:R-:W0:Y:S02]  /*01a0*/  @!P1 LDS R2, [R2] ;  /* 0x0000000002029984 */ /* 0x000e240000000800 */
[----:B0-----:R-:W-:Y:S01]  /*01b0*/  @!P1 FADD R4, R3, R2 ;  /* 0x0000000203049221 */ /* 0x001fe20000000000 */
[----:B------:R-:W-:-:S04]  /*01c0*/  LEA.HI R3, R0, R0, RZ, 0x1 ;  /* 0x0000000000037211 */ /* 0x000fc800078f08ff */
[----:B------:R1:W-:Y:S01]  /*01d0*/  @!P1 STS [R5], R4 ;  /* 0x0000000405009388 */ /* 0x0003e20000000800 */
[----:B------:R-:W-:Y:S01]  /*01e0*/  BAR.SYNC.DEFER_BLOCKING 0x0 ;  /* 0x0000000000007b1d */ /* 0x000fe20000010000 */
[----:B------:R-:W-:Y:S02]  /*01f0*/  ISETP.GT.AND P1, PT, R0, 0x1, PT ;  /* 0x000000010000780c */ /* 0x000fe40003f24270 */
[----:B------:R-:W-:-:S11]  /*0200*/  SHF.R.S32.HI R0, RZ, 0x1, R3 ;  /* 0x00000001ff007819 */ /* 0x000fd60000011403 */
[----:B-1----:R-:W-:Y:S05]  /*0210*/  @P1 BRA `(.L_x_1) ;  /* 0xfffffffc00d41947 */ /* 0x002fea000383ffff */
.L_x_0:
[----:B------:R-:W-:Y:S05]  /*0220*/  @P0 EXIT ;  /* 0x000000000000094d */ /* 0x000fea0003800000 */
[----:B------:R-:W1:Y:S01]  /*0230*/  S2UR UR5, SR_CgaCtaId ;  /* 0x00000000000579c3 */ /* 0x000e620000008800 */
[----:B------:R-:W-:-:S07]  /*0240*/  UMOV UR4, 0x400 ;  /* 0x0000040000047882 */ /* 0x000fce0000000000 */
[----:B------:R-:W2:Y:S01]  /*0250*/  LDC.64 R2, c[0x0][0x388] ;  /* 0x0000e200ff027b82 */ /* 0x000ea20000000a00 */
[----:B-1----:R-:W-:Y:S01]  /*0260*/  ULEA UR4, UR5, UR4, 0x18 ;  /* 0x0000000405047291 */ /* 0x002fe2000f8ec0ff */
[----:B--2---:R-:W-:-:S08]  /*0270*/  IMAD.WIDE.U32 R2, R7, 0x4, R2 ;  /* 0x0000000407027825 */ /* 0x004fd000078e0002 */
[----:B0-----:R-:W0:Y:S04]  /*0280*/  LDS R5, [UR4] ;  /* 0x00000004ff057984 */ /* 0x001e280008000800 */
[----:B0-----:R-:W-:Y:S01]  /*0290*/  STG.E desc[UR8][R2.64], R5 ;  /* 0x0000000502007986 */ /* 0x001fe2000c101908 */
[----:B------:R-:W-:Y:S05]  /*02a0*/  EXIT ;  /* 0x000000000000794d */ /* 0x000fea0003800000 */
.L_x_2:
[----:B------:R-:W-:-:S00]  /*02b0*/  BRA `(.L_x_2) ;  /* 0xfffffffc00fc7947 */ /* 0x000fc0000383ffff */
[----:B------:R-:W-:-:S00]  /*02c0*/  NOP ;  /* 0x0000000000007918 */ /* 0x000fc00000000000 */
        /* <DEDUP_REMOVED lines=11> */
.L_x_3:


//--------------------- .nv.shared._Z6reducePfS_i --------------------------
	.section	.nv.shared._Z6reducePfS_i,"aw",@nobits
	.sectionflags	@""
	.align	16
	.zero		1024


//--------------------- .nv.shared.reserved.0     --------------------------
	.section	.nv.shared.reserved.0,"aw",@nobits
	.weak		__nv_reservedSMEM_offset_0_alias
	.size		__nv_reservedSMEM_offset_0_alias, 0, 64
	.other		__nv_reservedSMEM_offset_0_alias,@"STO_CUDA_RESERVED_SHARED STV_DEFAULT"
__nv_reservedSMEM_offset_0_alias:
	.zero		0
	.zero		64


//--------------------- .nv.constant0._Z6reducePfS_i --------------------------
	.section	.nv.constant0._Z6reducePfS_i,"a",@progbits
	.sectionflags	@""
	.align	4
.nv.constant0._Z6reducePfS_i:
	.zero		916


//--------------------- SYMBOLS --------------------------

	.type		.nv.reservedSmem.offset0,@object
	.size		.nv.reservedSmem.offset0,0x4
	.type		.nv.reservedSmem.cap,@object
	.size		.nv.reservedSmem.cap,0x4
